//
// Generated by NVIDIA NVVM Compiler
//
// Compiler Build ID: CL-36424714
// Cuda compilation tools, release 13.0, V13.0.88
// Based on NVVM 20.0.0
//

.version 9.0
.target sm_100
.address_size 64

	// .globl	_Z18convolution_kernelPfS_S_

.visible .entry _Z18convolution_kernelPfS_S_(
	.param .u64 .ptr .align 1 _Z18convolution_kernelPfS_S__param_0,
	.param .u64 .ptr .align 1 _Z18convolution_kernelPfS_S__param_1,
	.param .u64 .ptr .align 1 _Z18convolution_kernelPfS_S__param_2
)
{
	.reg .pred 	%p<2>;
	.reg .b32 	%r<19>;
	.reg .b32 	%f<55>;
	.reg .b64 	%rd<16>;

	ld.param.u64 	%rd5, [_Z18convolution_kernelPfS_S__param_0];
	ld.param.u64 	%rd6, [_Z18convolution_kernelPfS_S__param_1];
	ld.param.u64 	%rd7, [_Z18convolution_kernelPfS_S__param_2];
	cvta.to.global.u64 	%rd8, %rd7;
	cvta.to.global.u64 	%rd9, %rd6;
	mov.u32 	%r9, %ctaid.y;
	mov.u32 	%r10, %ntid.y;
	mov.u32 	%r11, %tid.y;
	mad.lo.s32 	%r1, %r9, %r10, %r11;
	mov.u32 	%r12, %ctaid.x;
	mov.u32 	%r13, %ntid.x;
	mov.u32 	%r14, %tid.x;
	mad.lo.s32 	%r2, %r12, %r13, %r14;
	add.s64 	%rd15, %rd8, 32;
	add.s64 	%rd2, %rd9, 32;
	mad.lo.s32 	%r17, %r1, 1040, %r2;
	mov.f32 	%f54, 0f00000000;
	mov.b32 	%r18, 0;
$L__BB0_1:
	mul.wide.s32 	%rd10, %r17, 4;
	add.s64 	%rd11, %rd2, %rd10;
	ld.global.f32 	%f4, [%rd11+-32];
	ld.global.f32 	%f5, [%rd15+-32];
	fma.rn.f32 	%f6, %f4, %f5, %f54;
	ld.global.f32 	%f7, [%rd11+-28];
	ld.global.f32 	%f8, [%rd15+-28];
	fma.rn.f32 	%f9, %f7, %f8, %f6;
	ld.global.f32 	%f10, [%rd11+-24];
	ld.global.f32 	%f11, [%rd15+-24];
	fma.rn.f32 	%f12, %f10, %f11, %f9;
	ld.global.f32 	%f13, [%rd11+-20];
	ld.global.f32 	%f14, [%rd15+-20];
	fma.rn.f32 	%f15, %f13, %f14, %f12;
	ld.global.f32 	%f16, [%rd11+-16];
	ld.global.f32 	%f17, [%rd15+-16];
	fma.rn.f32 	%f18, %f16, %f17, %f15;
	ld.global.f32 	%f19, [%rd11+-12];
	ld.global.f32 	%f20, [%rd15+-12];
	fma.rn.f32 	%f21, %f19, %f20, %f18;
	ld.global.f32 	%f22, [%rd11+-8];
	ld.global.f32 	%f23, [%rd15+-8];
	fma.rn.f32 	%f24, %f22, %f23, %f21;
	ld.global.f32 	%f25, [%rd11+-4];
	ld.global.f32 	%f26, [%rd15+-4];
	fma.rn.f32 	%f27, %f25, %f26, %f24;
	ld.global.f32 	%f28, [%rd11];
	ld.global.f32 	%f29, [%rd15];
	fma.rn.f32 	%f30, %f28, %f29, %f27;
	ld.global.f32 	%f31, [%rd11+4];
	ld.global.f32 	%f32, [%rd15+4];
	fma.rn.f32 	%f33, %f31, %f32, %f30;
	ld.global.f32 	%f34, [%rd11+8];
	ld.global.f32 	%f35, [%rd15+8];
	fma.rn.f32 	%f36, %f34, %f35, %f33;
	ld.global.f32 	%f37, [%rd11+12];
	ld.global.f32 	%f38, [%rd15+12];
	fma.rn.f32 	%f39, %f37, %f38, %f36;
	ld.global.f32 	%f40, [%rd11+16];
	ld.global.f32 	%f41, [%rd15+16];
	fma.rn.f32 	%f42, %f40, %f41, %f39;
	ld.global.f32 	%f43, [%rd11+20];
	ld.global.f32 	%f44, [%rd15+20];
	fma.rn.f32 	%f45, %f43, %f44, %f42;
	ld.global.f32 	%f46, [%rd11+24];
	ld.global.f32 	%f47, [%rd15+24];
	fma.rn.f32 	%f48, %f46, %f47, %f45;
	ld.global.f32 	%f49, [%rd11+28];
	ld.global.f32 	%f50, [%rd15+28];
	fma.rn.f32 	%f51, %f49, %f50, %f48;
	ld.global.f32 	%f52, [%rd11+32];
	ld.global.f32 	%f53, [%rd15+32];
	fma.rn.f32 	%f54, %f52, %f53, %f51;
	add.s32 	%r18, %r18, 1;
	add.s64 	%rd15, %rd15, 68;
	add.s32 	%r17, %r17, 1040;
	setp.ne.s32 	%p1, %r18, 17;
	@%p1 bra 	$L__BB0_1;
	cvta.to.global.u64 	%rd12, %rd5;
	shl.b32 	%r15, %r1, 10;
	add.s32 	%r16, %r15, %r2;
	mul.wide.s32 	%rd13, %r16, 4;
	add.s64 	%rd14, %rd12, %rd13;
	st.global.f32 	[%rd14], %f54;
	ret;

}


// ===== COMPILED SASS (sm_100) =====

	.target	sm_100

	.elftype	@"ET_EXEC"


//--------------------- .note.nv.tkinfo           --------------------------
	.section	.note.nv.tkinfo,"",@"SHT_NOTE"
	.sectionflags	@"SHF_NOTE_NV_TKINFO"
	.tkinfo
        /*0018*/ 	.word	0x00000002
        /*0030*/ 	.string	""
        /*0030*/ 	.string	"ptxas"
        /*0030*/ 	.string	"Cuda compilation tools, release 13.0, V13.0.88"
        /*0030*/ 	.string	"Build cuda_13.0.r13.0/compiler.36424714_0"
        /*0030*/ 	.string	"-arch sm_100 -m 64 "



//--------------------- .note.nv.cuinfo           --------------------------
	.section	.note.nv.cuinfo,"",@"SHT_NOTE"
	.sectionflags	@"SHF_NOTE_NV_CUINFO"
        /*0018*/ 	.short	0x0002
        /*001a*/ 	.short	0x0064
        /*001c*/ 	.short	0x0082
	.zero		2


//--------------------- .nv.info                  --------------------------
	.section	.nv.info,"",@"SHT_CUDA_INFO"
	.align	4


	//----- nvinfo : EIATTR_REGCOUNT
	.align		4
        /*0000*/ 	.byte	0x04, 0x2f
        /*0002*/ 	.short	(.L_1 - .L_0)
	.align		4
.L_0:
        /*0004*/ 	.word	index@(_Z18convolution_kernelPfS_S_)
        /*0008*/ 	.word	0x0000001f


	//----- nvinfo : EIATTR_FRAME_SIZE
	.align		4
.L_1:
        /*000c*/ 	.byte	0x04, 0x11
        /*000e*/ 	.short	(.L_3 - .L_2)
	.align		4
.L_2:
        /*0010*/ 	.word	index@(_Z18convolution_kernelPfS_S_)
        /*0014*/ 	.word	0x00000000


	//----- nvinfo : EIATTR_MIN_STACK_SIZE
	.align		4
.L_3:
        /*0018*/ 	.byte	0x04, 0x12
        /*001a*/ 	.short	(.L_5 - .L_4)
	.align		4
.L_4:
        /*001c*/ 	.word	index@(_Z18convolution_kernelPfS_S_)
        /*0020*/ 	.word	0x00000000
.L_5:


//--------------------- .nv.compat                --------------------------
	.section	.nv.compat,"",@"SHT_CUDA_COMPAT_INFO"
	.align	4
        /*0000*/ 	.byte	0x02, 0x09, 0x00, 0x00, 0x02, 0x02, 0x01, 0x00, 0x02, 0x05, 0x05, 0x00, 0x03, 0x07, 0x01, 0x01
        /*0010*/ 	.byte	0x02, 0x03, 0x00, 0x00, 0x02, 0x06, 0x01, 0x00, 0x04, 0x0b, 0x08, 0x00, 0x09, 0x00, 0x00, 0x00
        /*0020*/ 	.byte	0x00, 0x00, 0x00, 0x00


//--------------------- .nv.info._Z18convolution_kernelPfS_S_ --------------------------
	.section	.nv.info._Z18convolution_kernelPfS_S_,"",@"SHT_CUDA_INFO"
	.sectionflags	@""
	.align	4


	//----- nvinfo : EIATTR_CUDA_API_VERSION
	.align		4
        /*0000*/ 	.byte	0x04, 0x37
        /*0002*/ 	.short	(.L_7 - .L_6)
.L_6:
        /*0004*/ 	.word	0x00000082


	//----- nvinfo : EIATTR_KPARAM_INFO
	.align		4
.L_7:
        /*0008*/ 	.byte	0x04, 0x17
        /*000a*/ 	.short	(.L_9 - .L_8)
.L_8:
        /*000c*/ 	.word	0x00000000
        /*0010*/ 	.short	0x0002
        /*0012*/ 	.short	0x0010
        /*0014*/ 	.byte	0x00, 0xf5, 0x21, 0x00


	//----- nvinfo : EIATTR_KPARAM_INFO
	.align		4
.L_9:
        /*0018*/ 	.byte	0x04, 0x17
        /*001a*/ 	.short	(.L_11 - .L_10)
.L_10:
        /*001c*/ 	.word	0x00000000
        /*0020*/ 	.short	0x0001
        /*0022*/ 	.short	0x0008
        /*0024*/ 	.byte	0x00, 0xf5, 0x21, 0x00


	//----- nvinfo : EIATTR_KPARAM_INFO
	.align		4
.L_11:
        /*0028*/ 	.byte	0x04, 0x17
        /*002a*/ 	.short	(.L_13 - .L_12)
.L_12:
        /*002c*/ 	.word	0x00000000
        /*0030*/ 	.short	0x0000
        /*0032*/ 	.short	0x0000
        /*0034*/ 	.byte	0x00, 0xf5, 0x21, 0x00


	//----- nvinfo : EIATTR_SPARSE_MMA_MASK
	.align		4
.L_13:
        /*0038*/ 	.byte	0x03, 0x50
        /*003a*/ 	.short	0x0000


	//----- nvinfo : EIATTR_MAXREG_COUNT
	.align		4
        /*003c*/ 	.byte	0x03, 0x1b
        /*003e*/ 	.short	0x00ff


	//----- nvinfo : EIATTR_MERCURY_ISA_VERSION
	.align		4
        /*0040*/ 	.byte	0x03, 0x5f
        /*0042*/ 	.short	0x0101


	//----- nvinfo : EIATTR_VRC_CTA_INIT_COUNT
	.align		4
        /*0044*/ 	.byte	0x02, 0x4a
	.zero		1
	.zero		1


	//----- nvinfo : EIATTR_EXIT_INSTR_OFFSETS
	.align		4
        /*0048*/ 	.byte	0x04, 0x1c
        /*004a*/ 	.short	(.L_15 - .L_14)


	//   ....[0]....
.L_14:
        /*004c*/ 	.word	0x00000550


	//----- nvinfo : EIATTR_CBANK_PARAM_SIZE
	.align		4
.L_15:
        /*0050*/ 	.byte	0x03, 0x19
        /*0052*/ 	.short	0x0018


	//----- nvinfo : EIATTR_PARAM_CBANK
	.align		4
        /*0054*/ 	.byte	0x04, 0x0a
        /*0056*/ 	.short	(.L_17 - .L_16)
	.align		4
.L_16:
        /*0058*/ 	.word	index@(.nv.constant0._Z18convolution_kernelPfS_S_)
        /*005c*/ 	.short	0x0380
        /*005e*/ 	.short	0x0018


	//----- nvinfo : EIATTR_SW_WAR
	.align		4
.L_17:
        /*0060*/ 	.byte	0x04, 0x36
        /*0062*/ 	.short	(.L_19 - .L_18)
.L_18:
        /*0064*/ 	.word	0x00000008
.L_19:


//--------------------- .nv.callgraph             --------------------------
	.section	.nv.callgraph,"",@"SHT_CUDA_CALLGRAPH"
	.align	4
	.sectionentsize	8
	.align		4
        /*0000*/ 	.word	0x00000000
	.align		4
        /*0004*/ 	.word	0xffffffff
	.align		4
        /*0008*/ 	.word	0x00000000
	.align		4
        /*000c*/ 	.word	0xfffffffe
	.align		4
        /*0010*/ 	.word	0x00000000
	.align		4
        /*0014*/ 	.word	0xfffffffd
	.align		4
        /*0018*/ 	.word	0x00000000
	.align		4
        /*001c*/ 	.word	0xfffffffc


//--------------------- .text._Z18convolution_kernelPfS_S_ --------------------------
	.section	.text._Z18convolution_kernelPfS_S_,"ax",@progbits
	.align	128
        .global         _Z18convolution_kernelPfS_S_
        .type           _Z18convolution_kernelPfS_S_,@function
        .size           _Z18convolution_kernelPfS_S_,(.L_x_2 - _Z18convolution_kernelPfS_S_)
        .other          _Z18convolution_kernelPfS_S_,@"STO_CUDA_ENTRY STV_DEFAULT"
_Z18convolution_kernelPfS_S_:
.text._Z18convolution_kernelPfS_S_:
[----:B------:R-:W-:Y:S01]  /*0000*/  LDC R1, c[0x0][0x37c] ;  /* 0x0000df00ff017b82 */ /* 0x000fe20000000800 */
[----:B------:R-:W0:Y:S07]  /*0010*/  S2R R3, SR_TID.Y ;  /* 0x0000000000037919 */ /* 0x000e2e0000002200 */
[----:B------:R-:W0:Y:S01]  /*0020*/  LDC R0, c[0x0][0x364] ;  /* 0x0000d900ff007b82 */ /* 0x000e220000000800 */
[----:B------:R-:W1:Y:S01]  /*0030*/  LDCU.64 UR6, c[0x0][0x390] ;  /* 0x00007200ff0677ac */ /* 0x000e620008000a00 */
[----:B------:R-:W-:Y:S01]  /*0040*/  HFMA2 R14, -RZ, RZ, 0, 0 ;  /* 0x00000000ff0e7431 */ /* 0x000fe200000001ff */
[----:B------:R-:W2:Y:S01]  /*0050*/  S2R R2, SR_TID.X ;  /* 0x0000000000027919 */ /* 0x000ea20000002100 */
[----:B------:R-:W3:Y:S04]  /*0060*/  LDCU.64 UR8, c[0x0][0x388] ;  /* 0x00007100ff0877ac */ /* 0x000ee80008000a00 */
[----:B------:R-:W0:Y:S01]  /*0070*/  S2UR UR12, SR_CTAID.Y ;  /* 0x00000000000c79c3 */ /* 0x000e220000002600 */
[----:B------:R-:W4:Y:S07]  /*0080*/  LDCU.64 UR10, c[0x0][0x358] ;  /* 0x00006b00ff0a77ac */ /* 0x000f2e0008000a00 */
[----:B------:R-:W2:Y:S01]  /*0090*/  S2UR UR13, SR_CTAID.X ;  /* 0x00000000000d79c3 */ /* 0x000ea20000002500 */
[----:B-1----:R-:W-:-:S04]  /*00a0*/  UIADD3 UR4, UP0, UPT, UR6, 0x20, URZ ;  /* 0x0000002006047890 */ /* 0x002fc8000ff1e0ff */
[----:B------:R-:W-:-:S03]  /*00b0*/  UIADD3.X UR7, UPT, UPT, URZ, UR7, URZ, UP0, !UPT ;  /* 0x00000007ff077290 */ /* 0x000fc600087fe4ff */
[----:B------:R-:W2:Y:S01]  /*00c0*/  LDC R7, c[0x0][0x360] ;  /* 0x0000d800ff077b82 */ /* 0x000ea20000000800 */
[----:B---3--:R-:W-:-:S04]  /*00d0*/  UIADD3 UR5, UP1, UPT, UR8, 0x20, URZ ;  /* 0x0000002008057890 */ /* 0x008fc8000ff3e0ff */
[----:B------:R-:W-:Y:S01]  /*00e0*/  UIADD3.X UR6, UPT, UPT, URZ, UR9, URZ, UP1, !UPT ;  /* 0x00000009ff067290 */ /* 0x000fe20008ffe4ff */
[----:B0-----:R-:W-:Y:S01]  /*00f0*/  IMAD R0, R0, UR12, R3 ;  /* 0x0000000c00007c24 */ /* 0x001fe2000f8e0203 */
[----:B------:R-:W-:Y:S01]  /*0100*/  MOV R3, UR7 ;  /* 0x0000000700037c02 */ /* 0x000fe20008000f00 */
[----:B--2---:R-:W-:Y:S01]  /*0110*/  IMAD R7, R7, UR13, R2 ;  /* 0x0000000d07077c24 */ /* 0x004fe2000f8e0202 */
[----:B------:R-:W-:Y:S01]  /*0120*/  MOV R2, UR4 ;  /* 0x0000000400027c02 */ /* 0x000fe20008000f00 */
[----:B------:R-:W-:Y:S02]  /*0130*/  UMOV UR4, URZ ;  /* 0x000000ff00047c82 */ /* 0x000fe40008000000 */
[----:B----4-:R-:W-:-:S07]  /*0140*/  IMAD R6, R0, 0x410, R7 ;  /* 0x0000041000067824 */ /* 0x010fce00078e0207 */
.L_x_0:
[----:B------:R-:W-:Y:S01]  /*0150*/  MOV R4, UR5 ;  /* 0x0000000500047c02 */ /* 0x000fe20008000f00 */
[----:B------:R-:W2:Y:S01]  /*0160*/  LDG.E R16, desc[UR10][R2.64+-0x20] ;  /* 0xffffe00a02107981 */ /* 0x000ea2000c1e1900 */
[----:B------:R-:W-:-:S03]  /*0170*/  MOV R5, UR6 ;  /* 0x0000000600057c02 */ /* 0x000fc60008000f00 */
[----:B------:R-:W3:Y:S01]  /*0180*/  LDG.E R24, desc[UR10][R2.64+-0x1c] ;  /* 0xffffe40a02187981 */ /* 0x000ee2000c1e1900 */
[----:B------:R-:W-:-:S03]  /*0190*/  IMAD.WIDE R4, R6, 0x4, R4 ;  /* 0x0000000406047825 */ /* 0x000fc600078e0204 */
[----:B------:R-:W4:Y:S04]  /*01a0*/  LDG.E R18, desc[UR10][R2.64+-0x18] ;  /* 0xffffe80a02127981 */ /* 0x000f28000c1e1900 */
[----:B------:R-:W2:Y:S04]  /*01b0*/  LDG.E R15, desc[UR10][R4.64+-0x20] ;  /* 0xffffe00a040f7981 */ /* 0x000ea8000c1e1900 */
[----:B------:R-:W3:Y:S04]  /*01c0*/  LDG.E R17, desc[UR10][R4.64+-0x1c] ;  /* 0xffffe40a04117981 */ /* 0x000ee8000c1e1900 */
[----:B------:R-:W4:Y:S04]  /*01d0*/  LDG.E R19, desc[UR10][R4.64+-0x18] ;  /* 0xffffe80a04137981 */ /* 0x000f28000c1e1900 */
[----:B------:R-:W5:Y:S04]  /*01e0*/  LDG.E R20, desc[UR10][R2.64+-0x14] ;  /* 0xffffec0a02147981 */ /* 0x000f68000c1e1900 */
        /* <DEDUP_REMOVED lines=11> */
[----:B------:R-:W5:Y:S01]  /*02a0*/  LDG.E R27, desc[UR10][R2.64+0x20] ;  /* 0x0000200a021b7981 */ /* 0x000f62000c1e1900 */
[----:B--2---:R-:W-:-:S03]  /*02b0*/  FFMA R14, R15, R16, R14 ;  /* 0x000000100f0e7223 */ /* 0x004fc6000000000e */
[----:B------:R-:W2:Y:S01]  /*02c0*/  LDG.E R15, desc[UR10][R2.64] ;  /* 0x0000000a020f7981 */ /* 0x000ea2000c1e1900 */
[----:B---3--:R-:W-:-:S03]  /*02d0*/  FFMA R24, R17, R24, R14 ;  /* 0x0000001811187223 */ /* 0x008fc6000000000e */
[----:B------:R-:W2:Y:S01]  /*02e0*/  LDG.E R16, desc[UR10][R4.64] ;  /* 0x0000000a04107981 */ /* 0x000ea2000c1e1900 */
[----:B----4-:R-:W-:-:S03]  /*02f0*/  FFMA R24, R19, R18, R24 ;  /* 0x0000001213187223 */ /* 0x010fc60000000018 */
[----:B------:R-:W3:Y:S04]  /*0300*/  LDG.E R14, desc[UR10][R2.64+0x4] ;  /* 0x0000040a020e7981 */ /* 0x000ee8000c1e1900 */
[----:B------:R-:W3:Y:S01]  /*0310*/  LDG.E R17, desc[UR10][R4.64+0x4] ;  /* 0x0000040a04117981 */ /* 0x000ee2000c1e1900 */
[----:B-----5:R-:W-:-:S03]  /*0320*/  FFMA R24, R21, R20, R24 ;  /* 0x0000001415187223 */ /* 0x020fc60000000018 */
[----:B------:R-:W4:Y:S04]  /*0330*/  LDG.E R19, desc[UR10][R2.64+0x8] ;  /* 0x0000080a02137981 */ /* 0x000f28000c1e1900 */
[----:B------:R-:W4:Y:S01]  /*0340*/  LDG.E R18, desc[UR10][R4.64+0x8] ;  /* 0x0000080a04127981 */ /* 0x000f22000c1e1900 */
[----:B------:R-:W-:-:S03]  /*0350*/  FFMA R24, R23, R22, R24 ;  /* 0x0000001617187223 */ /* 0x000fc60000000018 */
[----:B------:R-:W5:Y:S04]  /*0360*/  LDG.E R21, desc[UR10][R2.64+0xc] ;  /* 0x00000c0a02157981 */ /* 0x000f68000c1e1900 */
[----:B------:R-:W5:Y:S01]  /*0370*/  LDG.E R20, desc[UR10][R4.64+0xc] ;  /* 0x00000c0a04147981 */ /* 0x000f62000c1e1900 */
[----:B------:R-:W-:-:S03]  /*0380*/  FFMA R24, R9, R8, R24 ;  /* 0x0000000809187223 */ /* 0x000fc60000000018 */
[----:B------:R-:W5:Y:S04]  /*0390*/  LDG.E R23, desc[UR10][R2.64+0x10] ;  /* 0x0000100a02177981 */ /* 0x000f68000c1e1900 */
[----:B------:R-:W5:Y:S04]  /*03a0*/  LDG.E R22, desc[UR10][R4.64+0x10] ;  /* 0x0000100a04167981 */ /* 0x000f68000c1e1900 */
[----:B------:R-:W5:Y:S01]  /*03b0*/  LDG.E R8, desc[UR10][R2.64+0x14] ;  /* 0x0000140a02087981 */ /* 0x000f62000c1e1900 */
[----:B------:R-:W-:-:S03]  /*03c0*/  FFMA R28, R11, R10, R24 ;  /* 0x0000000a0b1c7223 */ /* 0x000fc60000000018 */
[----:B------:R-:W5:Y:S04]  /*03d0*/  LDG.E R9, desc[UR10][R4.64+0x14] ;  /* 0x0000140a04097981 */ /* 0x000f68000c1e1900 */
[----:B------:R-:W5:Y:S04]  /*03e0*/  LDG.E R24, desc[UR10][R4.64+0x18] ;  /* 0x0000180a04187981 */ /* 0x000f68000c1e1900 */
[----:B------:R0:W5:Y:S04]  /*03f0*/  LDG.E R10, desc[UR10][R2.64+0x1c] ;  /* 0x00001c0a020a7981 */ /* 0x000168000c1e1900 */
[----:B------:R-:W5:Y:S01]  /*0400*/  LDG.E R11, desc[UR10][R4.64+0x1c] ;  /* 0x00001c0a040b7981 */ /* 0x000f62000c1e1900 */
[----:B------:R-:W-:Y:S01]  /*0410*/  FFMA R13, R13, R12, R28 ;  /* 0x0000000c0d0d7223 */ /* 0x000fe2000000001c */
[----:B------:R-:W-:-:S04]  /*0420*/  UIADD3 UR4, UPT, UPT, UR4, 0x1, URZ ;  /* 0x0000000104047890 */ /* 0x000fc8000fffe0ff */
[----:B------:R-:W-:Y:S01]  /*0430*/  UISETP.NE.AND UP0, UPT, UR4, 0x11, UPT ;  /* 0x000000110400788c */ /* 0x000fe2000bf05270 */
[----:B0-----:R-:W-:Y:S02]  /*0440*/  IADD3 R2, P0, PT, R2, 0x44, RZ ;  /* 0x0000004402027810 */ /* 0x001fe40007f1e0ff */
[----:B------:R-:W-:Y:S02]  /*0450*/  IADD3 R6, PT, PT, R6, 0x410, RZ ;  /* 0x0000041006067810 */ /* 0x000fe40007ffe0ff */
[----:B------:R-:W-:Y:S01]  /*0460*/  IADD3.X R3, PT, PT, RZ, R3, RZ, P0, !PT ;  /* 0x00000003ff037210 */ /* 0x000fe200007fe4ff */
[----:B--2---:R-:W-:-:S04]  /*0470*/  FFMA R16, R16, R15, R13 ;  /* 0x0000000f10107223 */ /* 0x004fc8000000000d */
[----:B---3--:R-:W-:-:S04]  /*0480*/  FFMA R17, R17, R14, R16 ;  /* 0x0000000e11117223 */ /* 0x008fc80000000010 */
[----:B----4-:R-:W-:-:S04]  /*0490*/  FFMA R17, R18, R19, R17 ;  /* 0x0000001312117223 */ /* 0x010fc80000000011 */
[----:B-----5:R-:W-:-:S04]  /*04a0*/  FFMA R17, R20, R21, R17 ;  /* 0x0000001514117223 */ /* 0x020fc80000000011 */
[----:B------:R-:W-:-:S04]  /*04b0*/  FFMA R22, R22, R23, R17 ;  /* 0x0000001716167223 */ /* 0x000fc80000000011 */
[----:B------:R-:W-:-:S04]  /*04c0*/  FFMA R9, R9, R8, R22 ;  /* 0x0000000809097223 */ /* 0x000fc80000000016 */
[----:B------:R-:W-:-:S04]  /*04d0*/  FFMA R24, R24, R25, R9 ;  /* 0x0000001918187223 */ /* 0x000fc80000000009 */
[----:B------:R-:W-:-:S04]  /*04e0*/  FFMA R11, R11, R10, R24 ;  /* 0x0000000a0b0b7223 */ /* 0x000fc80000000018 */
[----:B------:R-:W-:Y:S01]  /*04f0*/  FFMA R14, R26, R27, R11 ;  /* 0x0000001b1a0e7223 */ /* 0x000fe2000000000b */
[----:B------:R-:W-:Y:S06]  /*0500*/  BRA.U UP0, `(.L_x_0) ;  /* 0xfffffffd00107547 */ /* 0x000fec000b83ffff */
[----:B------:R-:W0:Y:S01]  /*0510*/  LDC.64 R2, c[0x0][0x380] ;  /* 0x0000e000ff027b82 */ /* 0x000e220000000a00 */
[----:B------:R-:W-:-:S05]  /*0520*/  LEA R7, R0, R7, 0xa ;  /* 0x0000000700077211 */ /* 0x000fca00078e50ff */
[----:B0-----:R-:W-:-:S05]  /*0530*/  IMAD.WIDE R2, R7, 0x4, R2 ;  /* 0x0000000407027825 */ /* 0x001fca00078e0202 */
[----:B------:R-:W-:Y:S01]  /*0540*/  STG.E desc[UR10][R2.64], R14 ;  /* 0x0000000e02007986 */ /* 0x000fe2000c10190a */
[----:B------:R-:W-:Y:S05]  /*0550*/  EXIT ;  /* 0x000000000000794d */ /* 0x000fea0003800000 */
.L_x_1:
[----:B------:R-:W-:-:S00]  /*0560*/  BRA `(.L_x_1) ;  /* 0xfffffffc00fc7947 */ /* 0x000fc0000383ffff */
[----:B------:R-:W-:-:S00]  /*0570*/  NOP ;  /* 0x0000000000007918 */ /* 0x000fc00000000000 */
        /* <DEDUP_REMOVED lines=8> */
.L_x_2:


//--------------------- .nv.shared.reserved.0     --------------------------
	.section	.nv.shared.reserved.0,"aw",@nobits
	.weak		__nv_reservedSMEM_offset_0_alias
	.size		__nv_reservedSMEM_offset_0_alias, 0, 64
	.other		__nv_reservedSMEM_offset_0_alias,@"STO_CUDA_RESERVED_SHARED STV_DEFAULT"
__nv_reservedSMEM_offset_0_alias:
	.zero		0
	.zero		64


//--------------------- .nv.constant0._Z18convolution_kernelPfS_S_ --------------------------
	.section	.nv.constant0._Z18convolution_kernelPfS_S_,"a",@progbits
	.sectionflags	@""
	.align	4
.nv.constant0._Z18convolution_kernelPfS_S_:
	.zero		920


//--------------------- SYMBOLS --------------------------

	.type		.nv.reservedSmem.offset0,@object
	.size		.nv.reservedSmem.offset0,0x4
